	.headerflags	@"EF_CUDA_TEXMODE_UNIFIED EF_CUDA_64BIT_ADDRESS EF_CUDA_ACCELERATORS EF_CUDA_SM90 EF_CUDA_VIRTUAL_SM(EF_CUDA_SM90)"
	.elftype	@"ET_EXEC"


//--------------------- .nv.info                  --------------------------
	.section	.nv.info,"",@"SHT_CUDA_INFO"
	.align	4


	//----- nvinfo : EIATTR_REGCOUNT
	.align		4
        /*0000*/ 	.byte	0x04, 0x2f
        /*0002*/ 	.short	(.L_3 - .L_2)
	.align		4
.L_2:
        /*0004*/ 	.word	index@(triton_poi_fused__native_batch_norm_legit_no_training_add_relu_47)
        /*0008*/ 	.word	0x00000028


	//----- nvinfo : EIATTR_MIN_STACK_SIZE
	.align		4
.L_3:
        /*000c*/ 	.byte	0x04, 0x12
        /*000e*/ 	.short	(.L_5 - .L_4)
	.align		4
.L_4:
        /*0010*/ 	.word	index@(triton_poi_fused__native_batch_norm_legit_no_training_add_relu_47)
        /*0014*/ 	.word	0x00000000


	//----- nvinfo : EIATTR_FRAME_SIZE
	.align		4
.L_5:
        /*0018*/ 	.byte	0x04, 0x11
        /*001a*/ 	.short	(.L_7 - .L_6)
	.align		4
.L_6:
        /*001c*/ 	.word	index@(triton_poi_fused__native_batch_norm_legit_no_training_add_relu_47)
        /*0020*/ 	.word	0x00000000


	//----- nvinfo : EIATTR_MIN_STACK_SIZE
	.align		4
.L_7:
        /*0024*/ 	.byte	0x04, 0x12
        /*0026*/ 	.short	(.L_9 - .L_8)
	.align		4
.L_8:
        /*0028*/ 	.word	index@(triton_poi_fused__native_batch_norm_legit_no_training_add_relu_47)
        /*002c*/ 	.word	0x00000000
.L_9:


//--------------------- .nv.info.triton_poi_fused__native_batch_norm_legit_no_training_add_relu_47 --------------------------
	.section	.nv.info.triton_poi_fused__native_batch_norm_legit_no_training_add_relu_47,"",@"SHT_CUDA_INFO"
	.sectionflags	@""
	.align	4


	//----- nvinfo : EIATTR_CUDA_API_VERSION
	.align		4
        /*0000*/ 	.byte	0x04, 0x37
        /*0002*/ 	.short	(.L_11 - .L_10)
.L_10:
        /*0004*/ 	.word	0x0000007c


	//----- nvinfo : EIATTR_KPARAM_INFO
	.align		4
.L_11:
        /*0008*/ 	.byte	0x04, 0x17
        /*000a*/ 	.short	(.L_13 - .L_12)
.L_12:
        /*000c*/ 	.word	0x00000000
        /*0010*/ 	.short	0x0011
        /*0012*/ 	.short	0x0088
        /*0014*/ 	.byte	0x00, 0xf0, 0x11, 0x00


	//----- nvinfo : EIATTR_KPARAM_INFO
	.align		4
.L_13:
        /*0018*/ 	.byte	0x04, 0x17
        /*001a*/ 	.short	(.L_15 - .L_14)
.L_14:
        /*001c*/ 	.word	0x00000000
        /*0020*/ 	.short	0x0010
        /*0022*/ 	.short	0x0080
        /*0024*/ 	.byte	0x00, 0xf4, 0x21, 0x00


	//----- nvinfo : EIATTR_KPARAM_INFO
	.align		4
.L_15:
        /*0028*/ 	.byte	0x04, 0x17
        /*002a*/ 	.short	(.L_17 - .L_16)
.L_16:
        /*002c*/ 	.word	0x00000000
        /*0030*/ 	.short	0x000f
        /*0032*/ 	.short	0x0078
        /*0034*/ 	.byte	0x00, 0xf4, 0x21, 0x00


	//----- nvinfo : EIATTR_KPARAM_INFO
	.align		4
.L_17:
        /*0038*/ 	.byte	0x04, 0x17
        /*003a*/ 	.short	(.L_19 - .L_18)
.L_18:
        /*003c*/ 	.word	0x00000000
        /*0040*/ 	.short	0x000e
        /*0042*/ 	.short	0x0070
        /*0044*/ 	.byte	0x00, 0xf4, 0x21, 0x00


	//----- nvinfo : EIATTR_KPARAM_INFO
	.align		4
.L_19:
        /*0048*/ 	.byte	0x04, 0x17
        /*004a*/ 	.short	(.L_21 - .L_20)
.L_20:
        /*004c*/ 	.word	0x00000000
        /*0050*/ 	.short	0x000d
        /*0052*/ 	.short	0x0068
        /*0054*/ 	.byte	0x00, 0xf4, 0x21, 0x00


	//----- nvinfo : EIATTR_KPARAM_INFO
	.align		4
.L_21:
        /*0058*/ 	.byte	0x04, 0x17
        /*005a*/ 	.short	(.L_23 - .L_22)
.L_22:
        /*005c*/ 	.word	0x00000000
        /*0060*/ 	.short	0x000c
        /*0062*/ 	.short	0x0060
        /*0064*/ 	.byte	0x00, 0xf4, 0x21, 0x00


	//----- nvinfo : EIATTR_KPARAM_INFO
	.align		4
.L_23:
        /*0068*/ 	.byte	0x04, 0x17
        /*006a*/ 	.short	(.L_25 - .L_24)
.L_24:
        /*006c*/ 	.word	0x00000000
        /*0070*/ 	.short	0x000b
        /*0072*/ 	.short	0x0058
        /*0074*/ 	.byte	0x00, 0xf4, 0x21, 0x00


	//----- nvinfo : EIATTR_KPARAM_INFO
	.align		4
.L_25:
        /*0078*/ 	.byte	0x04, 0x17
        /*007a*/ 	.short	(.L_27 - .L_26)
.L_26:
        /*007c*/ 	.word	0x00000000
        /*0080*/ 	.short	0x000a
        /*0082*/ 	.short	0x0050
        /*0084*/ 	.byte	0x00, 0xf4, 0x21, 0x00


	//----- nvinfo : EIATTR_KPARAM_INFO
	.align		4
.L_27:
        /*0088*/ 	.byte	0x04, 0x17
        /*008a*/ 	.short	(.L_29 - .L_28)
.L_28:
        /*008c*/ 	.word	0x00000000
        /*0090*/ 	.short	0x0009
        /*0092*/ 	.short	0x0048
        /*0094*/ 	.byte	0x00, 0xf4, 0x21, 0x00


	//----- nvinfo : EIATTR_KPARAM_INFO
	.align		4
.L_29:
        /*0098*/ 	.byte	0x04, 0x17
        /*009a*/ 	.short	(.L_31 - .L_30)
.L_30:
        /*009c*/ 	.word	0x00000000
        /*00a0*/ 	.short	0x0008
        /*00a2*/ 	.short	0x0040
        /*00a4*/ 	.byte	0x00, 0xf4, 0x21, 0x00


	//----- nvinfo : EIATTR_KPARAM_INFO
	.align		4
.L_31:
        /*00a8*/ 	.byte	0x04, 0x17
        /*00aa*/ 	.short	(.L_33 - .L_32)
.L_32:
        /*00ac*/ 	.word	0x00000000
        /*00b0*/ 	.short	0x0007
        /*00b2*/ 	.short	0x0038
        /*00b4*/ 	.byte	0x00, 0xf4, 0x21, 0x00


	//----- nvinfo : EIATTR_KPARAM_INFO
	.align		4
.L_33:
        /*00b8*/ 	.byte	0x04, 0x17
        /*00ba*/ 	.short	(.L_35 - .L_34)
.L_34:
        /*00bc*/ 	.word	0x00000000
        /*00c0*/ 	.short	0x0006
        /*00c2*/ 	.short	0x0030
        /*00c4*/ 	.byte	0x00, 0xf4, 0x21, 0x00


	//----- nvinfo : EIATTR_KPARAM_INFO
	.align		4
.L_35:
        /*00c8*/ 	.byte	0x04, 0x17
        /*00ca*/ 	.short	(.L_37 - .L_36)
.L_36:
        /*00cc*/ 	.word	0x00000000
        /*00d0*/ 	.short	0x0005
        /*00d2*/ 	.short	0x0028
        /*00d4*/ 	.byte	0x00, 0xf4, 0x21, 0x00


	//----- nvinfo : EIATTR_KPARAM_INFO
	.align		4
.L_37:
        /*00d8*/ 	.byte	0x04, 0x17
        /*00da*/ 	.short	(.L_39 - .L_38)
.L_38:
        /*00dc*/ 	.word	0x00000000
        /*00e0*/ 	.short	0x0004
        /*00e2*/ 	.short	0x0020
        /*00e4*/ 	.byte	0x00, 0xf4, 0x21, 0x00


	//----- nvinfo : EIATTR_KPARAM_INFO
	.align		4
.L_39:
        /*00e8*/ 	.byte	0x04, 0x17
        /*00ea*/ 	.short	(.L_41 - .L_40)
.L_40:
        /*00ec*/ 	.word	0x00000000
        /*00f0*/ 	.short	0x0003
        /*00f2*/ 	.short	0x0018
        /*00f4*/ 	.byte	0x00, 0xf4, 0x21, 0x00


	//----- nvinfo : EIATTR_KPARAM_INFO
	.align		4
.L_41:
        /*00f8*/ 	.byte	0x04, 0x17
        /*00fa*/ 	.short	(.L_43 - .L_42)
.L_42:
        /*00fc*/ 	.word	0x00000000
        /*0100*/ 	.short	0x0002
        /*0102*/ 	.short	0x0010
        /*0104*/ 	.byte	0x00, 0xf4, 0x21, 0x00


	//----- nvinfo : EIATTR_KPARAM_INFO
	.align		4
.L_43:
        /*0108*/ 	.byte	0x04, 0x17
        /*010a*/ 	.short	(.L_45 - .L_44)
.L_44:
        /*010c*/ 	.word	0x00000000
        /*0110*/ 	.short	0x0001
        /*0112*/ 	.short	0x0008
        /*0114*/ 	.byte	0x00, 0xf4, 0x21, 0x00


	//----- nvinfo : EIATTR_KPARAM_INFO
	.align		4
.L_45:
        /*0118*/ 	.byte	0x04, 0x17
        /*011a*/ 	.short	(.L_47 - .L_46)
.L_46:
        /*011c*/ 	.word	0x00000000
        /*0120*/ 	.short	0x0000
        /*0122*/ 	.short	0x0000
        /*0124*/ 	.byte	0x00, 0xf4, 0x21, 0x00


	//----- nvinfo : EIATTR_SPARSE_MMA_MASK
	.align		4
.L_47:
        /*0128*/ 	.byte	0x03, 0x50
        /*012a*/ 	.short	0x0000


	//----- nvinfo : EIATTR_MAXREG_COUNT
	.align		4
        /*012c*/ 	.byte	0x03, 0x1b
        /*012e*/ 	.short	0x00ff


	//----- nvinfo : EIATTR_EXIT_INSTR_OFFSETS
	.align		4
        /*0130*/ 	.byte	0x04, 0x1c
        /*0132*/ 	.short	(.L_49 - .L_48)


	//   ....[0]....
.L_48:
        /*0134*/ 	.word	0x00000bb0


	//   ....[1]....
        /*0138*/ 	.word	0x00000bd0


	//----- nvinfo : EIATTR_REQNTID
	.align		4
.L_49:
        /*013c*/ 	.byte	0x04, 0x10
        /*013e*/ 	.short	(.L_51 - .L_50)
.L_50:
        /*0140*/ 	.word	0x00000080
        /*0144*/ 	.word	0x00000001
        /*0148*/ 	.word	0x00000001


	//----- nvinfo : EIATTR_CBANK_PARAM_SIZE
	.align		4
.L_51:
        /*014c*/ 	.byte	0x03, 0x19
        /*014e*/ 	.short	0x008c


	//----- nvinfo : EIATTR_PARAM_CBANK
	.align		4
        /*0150*/ 	.byte	0x04, 0x0a
        /*0152*/ 	.short	(.L_53 - .L_52)
	.align		4
.L_52:
        /*0154*/ 	.word	index@(.nv.constant0.triton_poi_fused__native_batch_norm_legit_no_training_add_relu_47)
        /*0158*/ 	.short	0x0210
        /*015a*/ 	.short	0x008c


	//----- nvinfo : EIATTR_SW_WAR
	.align		4
.L_53:
        /*015c*/ 	.byte	0x04, 0x36
        /*015e*/ 	.short	(.L_55 - .L_54)
.L_54:
        /*0160*/ 	.word	0x00000008
.L_55:


//--------------------- .nv.callgraph             --------------------------
	.section	.nv.callgraph,"",@"SHT_CUDA_CALLGRAPH"
	.align	4
	.sectionentsize	8
	.align		4
        /*0000*/ 	.word	0x00000000
	.align		4
        /*0004*/ 	.word	0xffffffff
	.align		4
        /*0008*/ 	.word	0x00000000
	.align		4
        /*000c*/ 	.word	0xfffffffe
	.align		4
        /*0010*/ 	.word	0x00000000
	.align		4
        /*0014*/ 	.word	0xfffffffd
	.align		4
        /*0018*/ 	.word	0x00000000
	.align		4
        /*001c*/ 	.word	0xfffffffc


//--------------------- .nv.constant4             --------------------------
	.section	.nv.constant4,"a",@progbits
	.align	8
	.align		8
.nv.constant4:
        /*0000*/ 	.dword	_$_str
	.align		8
        /*0008*/ 	.dword	_$_str_$_2


//--------------------- .text.triton_poi_fused__native_batch_norm_legit_no_training_add_relu_47 --------------------------
	.section	.text.triton_poi_fused__native_batch_norm_legit_no_training_add_relu_47,"ax",@progbits
	.align	128
        .global         triton_poi_fused__native_batch_norm_legit_no_training_add_relu_47
        .type           triton_poi_fused__native_batch_norm_legit_no_training_add_relu_47,@function
        .size           triton_poi_fused__native_batch_norm_legit_no_training_add_relu_47,(.L_x_1 - triton_poi_fused__native_batch_norm_legit_no_training_add_relu_47)
        .other          triton_poi_fused__native_batch_norm_legit_no_training_add_relu_47,@"STO_CUDA_ENTRY STV_DEFAULT"
triton_poi_fused__native_batch_norm_legit_no_training_add_relu_47:
.text.triton_poi_fused__native_batch_norm_legit_no_training_add_relu_47:
[----:B------:R-:W0:Y:S01]  /*0000*/  LDC R1, c[0x0][0x28] ;  /* 0x00000a00ff017b82 */ /* 0x000e220000000800 */
[----:B------:R-:W1:Y:S01]  /*0010*/  S2R R0, SR_TID.X ;  /* 0x0000000000007919 */ /* 0x000e620000002100 */
[----:B------:R-:W-:Y:S01]  /*0020*/  HFMA2.MMA R26, -RZ, RZ, 0, 0 ;  /* 0x00000000ff1a7435 */ /* 0x000fe200000001ff */
[----:B------:R-:W-:Y:S01]  /*0030*/  ULDC.64 UR4, c[0x0][0x208] ;  /* 0x0000820000047ab9 */ /* 0x000fe20000000a00 */
[----:B------:R-:W2:Y:S01]  /*0040*/  S2R R5, SR_CTAID.X ;  /* 0x0000000000057919 */ /* 0x000ea20000002500 */
[----:B------:R-:W-:Y:S02]  /*0050*/  MOV R30, RZ ;  /* 0x000000ff001e7202 */ /* 0x000fe40000000f00 */
[----:B------:R-:W-:Y:S01]  /*0060*/  CS2R R16, SRZ ;  /* 0x0000000000107805 */ /* 0x000fe2000001ff00 */
[----:B------:R-:W3:Y:S01]  /*0070*/  LDC.64 R18, c[0x0][0x220] ;  /* 0x00008800ff127b82 */ /* 0x000ee20000000a00 */
[----:B------:R-:W-:Y:S01]  /*0080*/  HFMA2.MMA R36, -RZ, RZ, 0, 0 ;  /* 0x00000000ff247435 */ /* 0x000fe200000001ff */
[----:B------:R-:W-:-:S02]  /*0090*/  CS2R R20, SRZ ;  /* 0x0000000000147805 */ /* 0x000fc4000001ff00 */
[----:B------:R-:W-:-:S04]  /*00a0*/  MOV R35, RZ ;  /* 0x000000ff00237202 */ /* 0x000fc80000000f00 */
[----:B------:R-:W4:Y:S08]  /*00b0*/  LDC.64 R10, c[0x0][0x230] ;  /* 0x00008c00ff0a7b82 */ /* 0x000f300000000a00 */
[----:B------:R-:W5:Y:S08]  /*00c0*/  LDC.64 R8, c[0x0][0x248] ;  /* 0x00009200ff087b82 */ /* 0x000f700000000a00 */
[----:B------:R-:W3:Y:S01]  /*00d0*/  LDC.64 R22, c[0x0][0x260] ;  /* 0x00009800ff167b82 */ /* 0x000ee20000000a00 */
[----:B-1----:R-:W-:-:S02]  /*00e0*/  SHF.L.U32 R0, R0, 0x1, RZ ;  /* 0x0000000100007819 */ /* 0x002fc400000006ff */
[----:B--2---:R-:W-:Y:S02]  /*00f0*/  SHF.R.S32.HI R3, RZ, 0x17, R5 ;  /* 0x00000017ff037819 */ /* 0x004fe40000011405 */
[----:B------:R-:W-:-:S03]  /*0100*/  LOP3.LUT R0, R0, 0xfe, RZ, 0xc0, !PT ;  /* 0x000000fe00007812 */ /* 0x000fc600078ec0ff */
[----:B------:R-:W1:Y:S01]  /*0110*/  LDC.64 R12, c[0x0][0x238] ;  /* 0x00008e00ff0c7b82 */ /* 0x000e620000000a00 */
[----:B------:R-:W-:Y:S02]  /*0120*/  SGXT R3, R3, 0x1 ;  /* 0x000000010303781a */ /* 0x000fe40000000200 */
[----:B------:R-:W-:-:S04]  /*0130*/  LEA R0, R5, R0, 0x8 ;  /* 0x0000000005007211 */ /* 0x000fc800078e40ff */
[----:B------:R-:W-:Y:S01]  /*0140*/  LEA.HI R4, R3, R0, RZ, 0x2 ;  /* 0x0000000003047211 */ /* 0x000fe200078f10ff */
[----:B------:R-:W2:Y:S01]  /*0150*/  LDC.64 R14, c[0x0][0x258] ;  /* 0x00009600ff0e7b82 */ /* 0x000ea20000000a00 */
[----:B------:R-:W-:Y:S02]  /*0160*/  ISETP.GE.AND P0, PT, R0, 0x900, PT ;  /* 0x000009000000780c */ /* 0x000fe40003f06270 */
[----:B------:R-:W-:-:S05]  /*0170*/  SHF.R.S32.HI R33, RZ, 0x2, R4 ;  /* 0x00000002ff217819 */ /* 0x000fca0000011404 */
[----:B------:R-:W1:Y:S01]  /*0180*/  LDC.64 R2, c[0x0][0x228] ;  /* 0x00008a00ff027b82 */ /* 0x000e620000000a00 */
[----:B------:R-:W-:-:S05]  /*0190*/  IMAD.HI R6, R33, 0x38e38e39, RZ ;  /* 0x38e38e3921067827 */ /* 0x000fca00078e02ff */
[----:B------:R-:W-:Y:S02]  /*01a0*/  SHF.R.U32.HI R7, RZ, 0x1f, R6 ;  /* 0x0000001fff077819 */ /* 0x000fe40000011606 */
[----:B------:R-:W2:Y:S02]  /*01b0*/  LDC.64 R4, c[0x0][0x250] ;  /* 0x00009400ff047b82 */ /* 0x000ea40000000a00 */
[----:B------:R-:W-:-:S05]  /*01c0*/  LEA.HI.SX32 R6, R6, R7, 0x1b ;  /* 0x0000000706067211 */ /* 0x000fca00078fdaff */
[----:B------:R-:W-:Y:S01]  /*01d0*/  IMAD R33, R6, -0x90, R33 ;  /* 0xffffff7006217824 */ /* 0x000fe200078e0221 */
[----:B------:R-:W3:Y:S03]  /*01e0*/  LDC.64 R28, c[0x0][0x278] ;  /* 0x00009e00ff1c7b82 */ /* 0x000ee60000000a00 */
[----:B01----:R-:W-:-:S05]  /*01f0*/  IMAD.WIDE R2, R33, 0x4, R2 ;  /* 0x0000000421027825 */ /* 0x003fca00078e0202 */
[----:B------:R-:W0:Y:S01]  /*0200*/  LDC.64 R6, c[0x0][0x218] ;  /* 0x00008600ff067b82 */ /* 0x000e220000000a00 */
[----:B------:R-:W5:Y:S04]  /*0210*/  @!P0 LDG.E.EL R26, desc[UR4][R2.64] ;  /* 0x00000004021a8981 */ /* 0x000f68000c2e1900 */
[----:B------:R1:W5:Y:S01]  /*0220*/  @!P0 LDG.E.EL R30, desc[UR4][R2.64] ;  /* 0x00000004021e8981 */ /* 0x000362000c2e1900 */
[----:B--2---:R-:W-:-:S05]  /*0230*/  IMAD.WIDE R4, R33, 0x4, R4 ;  /* 0x0000000421047825 */ /* 0x004fca00078e0204 */
[----:B------:R-:W2:Y:S04]  /*0240*/  @!P0 LDG.E.EL R16, desc[UR4][R4.64] ;  /* 0x0000000404108981 */ /* 0x000ea8000c2e1900 */
[----:B------:R-:W2:Y:S01]  /*0250*/  @!P0 LDG.E.EL R17, desc[UR4][R4.64] ;  /* 0x0000000404118981 */ /* 0x000ea2000c2e1900 */
[----:B---3--:R-:W-:-:S04]  /*0260*/  IMAD.WIDE R18, R33, 0x4, R18 ;  /* 0x0000000421127825 */ /* 0x008fc800078e0212 */
[----:B0-----:R-:W-:Y:S01]  /*0270*/  IMAD.WIDE R6, R0, 0x4, R6 ;  /* 0x0000000400067825 */ /* 0x001fe200078e0206 */
[----:B------:R-:W3:Y:S04]  /*0280*/  @!P0 LDG.E.EL R36, desc[UR4][R18.64] ;  /* 0x0000000412248981 */ /* 0x000ee8000c2e1900 */
[----:B------:R0:W3:Y:S04]  /*0290*/  @!P0 LDG.E.64 R20, desc[UR4][R6.64] ;  /* 0x0000000406148981 */ /* 0x0000e8000c1e1b00 */
[----:B------:R5:W3:Y:S01]  /*02a0*/  @!P0 LDG.E.EL R35, desc[UR4][R18.64] ;  /* 0x0000000412238981 */ /* 0x000ae2000c2e1900 */
[----:B-1----:R-:W-:Y:S01]  /*02b0*/  CS2R R2, SRZ ;  /* 0x0000000000027805 */ /* 0x002fe2000001ff00 */
[----:B----4-:R-:W-:Y:S01]  /*02c0*/  IMAD.WIDE R10, R33, 0x4, R10 ;  /* 0x00000004210a7825 */ /* 0x010fe200078e020a */
[----:B0-----:R-:W-:-:S04]  /*02d0*/  CS2R R6, SRZ ;  /* 0x0000000000067805 */ /* 0x001fc8000001ff00 */
[----:B------:R-:W4:Y:S01]  /*02e0*/  @!P0 LDG.E.EL R2, desc[UR4][R10.64] ;  /* 0x000000040a028981 */ /* 0x000f22000c2e1900 */
[C---:B-----5:R-:W-:Y:S01]  /*02f0*/  IMAD.WIDE R24, R33.reuse, 0x4, R8 ;  /* 0x0000000421187825 */ /* 0x060fe200078e0208 */
[----:B------:R-:W0:Y:S02]  /*0300*/  LDC.64 R18, c[0x0][0x270] ;  /* 0x00009c00ff127b82 */ /* 0x000e240000000a00 */
[----:B------:R1:W5:Y:S01]  /*0310*/  @!P0 LDG.E.EL R3, desc[UR4][R10.64] ;  /* 0x000000040a038981 */ /* 0x000362000c2e1900 */
[----:B------:R-:W-:-:S03]  /*0320*/  IMAD.WIDE R22, R33, 0x4, R22 ;  /* 0x0000000421167825 */ /* 0x000fc600078e0216 */
[----:B------:R-:W3:Y:S04]  /*0330*/  @!P0 LDG.E.EL R7, desc[UR4][R24.64] ;  /* 0x0000000418078981 */ /* 0x000ee8000c2e1900 */
[----:B------:R1:W3:Y:S02]  /*0340*/  @!P0 LDG.E.EL R6, desc[UR4][R24.64] ;  /* 0x0000000418068981 */ /* 0x0002e4000c2e1900 */
[----:B-1----:R-:W-:-:S06]  /*0350*/  CS2R R10, SRZ ;  /* 0x00000000000a7805 */ /* 0x002fcc000001ff00 */
[----:B------:R-:W3:Y:S01]  /*0360*/  @!P0 LDG.E.EL R11, desc[UR4][R22.64] ;  /* 0x00000004160b8981 */ /* 0x000ee2000c2e1900 */
[----:B------:R-:W1:Y:S03]  /*0370*/  LDC.64 R24, c[0x0][0x280] ;  /* 0x0000a000ff187b82 */ /* 0x000e660000000a00 */
[----:B------:R0:W3:Y:S05]  /*0380*/  @!P0 LDG.E.EL R10, desc[UR4][R22.64] ;  /* 0x00000004160a8981 */ /* 0x0000ea000c2e1900 */
[----:B0-----:R-:W0:Y:S01]  /*0390*/  LDC.64 R22, c[0x0][0x288] ;  /* 0x0000a200ff167b82 */ /* 0x001e220000000a00 */
[----:B------:R-:W-:Y:S01]  /*03a0*/  CS2R R4, SRZ ;  /* 0x0000000000047805 */ /* 0x000fe2000001ff00 */
[----:B------:R-:W-:Y:S01]  /*03b0*/  IMAD.WIDE R12, R33, 0x4, R12 ;  /* 0x00000004210c7825 */ /* 0x000fe200078e020c */
[----:B------:R-:W-:-:S03]  /*03c0*/  CS2R R8, SRZ ;  /* 0x0000000000087805 */ /* 0x000fc6000001ff00 */
[C---:B------:R-:W-:Y:S01]  /*03d0*/  IMAD.WIDE R14, R33.reuse, 0x4, R14 ;  /* 0x00000004210e7825 */ /* 0x040fe200078e020e */
[----:B------:R-:W4:Y:S03]  /*03e0*/  @!P0 LDG.E.EL R5, desc[UR4][R12.64] ;  /* 0x000000040c058981 */ /* 0x000f26000c2e1900 */
[C---:B------:R-:W-:Y:S01]  /*03f0*/  IMAD.WIDE R18, R33.reuse, 0x4, R18 ;  /* 0x0000000421127825 */ /* 0x040fe200078e0212 */
[----:B------:R1:W5:Y:S03]  /*0400*/  @!P0 LDG.E.EL R4, desc[UR4][R12.64] ;  /* 0x000000040c048981 */ /* 0x000366000c2e1900 */
[C---:B-1----:R-:W-:Y:S01]  /*0410*/  IMAD.WIDE R24, R33.reuse, 0x4, R24 ;  /* 0x0000000421187825 */ /* 0x042fe200078e0218 */
[----:B------:R-:W4:Y:S03]  /*0420*/  @!P0 LDG.E.EL R8, desc[UR4][R14.64] ;  /* 0x000000040e088981 */ /* 0x000f26000c2e1900 */
[----:B------:R-:W-:Y:S01]  /*0430*/  IMAD.WIDE R28, R33, 0x4, R28 ;  /* 0x00000004211c7825 */ /* 0x000fe200078e021c */
[----:B------:R1:W4:Y:S01]  /*0440*/  @!P0 LDG.E.EL R9, desc[UR4][R14.64] ;  /* 0x000000040e098981 */ /* 0x000322000c2e1900 */
[----:B------:R-:W-:-:S02]  /*0450*/  CS2R R12, SRZ ;  /* 0x00000000000c7805 */ /* 0x000fc4000001ff00 */
[----:B0-----:R-:W-:-:S04]  /*0460*/  IMAD.WIDE R22, R33, 0x4, R22 ;  /* 0x0000000421167825 */ /* 0x001fc800078e0216 */
[----:B------:R-:W4:Y:S01]  /*0470*/  @!P0 LDG.E.EL R13, desc[UR4][R18.64] ;  /* 0x00000004120d8981 */ /* 0x000f22000c2e1900 */
[----:B-1----:R-:W-:-:S03]  /*0480*/  CS2R R14, SRZ ;  /* 0x00000000000e7805 */ /* 0x002fc6000001ff00 */
[----:B------:R0:W4:Y:S04]  /*0490*/  @!P0 LDG.E.EL R12, desc[UR4][R18.64] ;  /* 0x00000004120c8981 */ /* 0x000128000c2e1900 */
[----:B------:R-:W4:Y:S04]  /*04a0*/  @!P0 LDG.E.EL R15, desc[UR4][R28.64] ;  /* 0x000000041c0f8981 */ /* 0x000f28000c2e1900 */
[----:B------:R1:W5:Y:S01]  /*04b0*/  @!P0 LDG.E.EL R14, desc[UR4][R28.64] ;  /* 0x000000041c0e8981 */ /* 0x000362000c2e1900 */
[----:B0-----:R-:W0:Y:S01]  /*04c0*/  LDC.64 R18, c[0x0][0x268] ;  /* 0x00009a00ff127b82 */ /* 0x001e220000000a00 */
[----:B-1----:R-:W-:-:S06]  /*04d0*/  CS2R R28, SRZ ;  /* 0x00000000001c7805 */ /* 0x002fcc000001ff00 */
[----:B------:R-:W5:Y:S04]  /*04e0*/  @!P0 LDG.E.EL R29, desc[UR4][R22.64] ;  /* 0x00000004161d8981 */ /* 0x000f68000c2e1900 */
[----:B------:R1:W5:Y:S01]  /*04f0*/  @!P0 LDG.E.EL R28, desc[UR4][R22.64] ;  /* 0x00000004161c8981 */ /* 0x000362000c2e1900 */
[C---:B0-----:R-:W-:Y:S01]  /*0500*/  IMAD.WIDE R18, R0.reuse, 0x4, R18 ;  /* 0x0000000400127825 */ /* 0x041fe200078e0212 */
[----:B-1----:R-:W0:Y:S03]  /*0510*/  LDC.64 R22, c[0x0][0x240] ;  /* 0x00009000ff167b82 */ /* 0x002e260000000a00 */
[----:B0-----:R-:W-:-:S04]  /*0520*/  IMAD.WIDE R22, R0, 0x4, R22 ;  /* 0x0000000400167825 */ /* 0x001fc800078e0216 */
[----:B------:R-:W-:Y:S01]  /*0530*/  FADD R31, R26, 9.9999997473787516356e-06 ;  /* 0x3727c5ac1a1f7421 */ /* 0x000fe20000000000 */
[----:B------:R-:W-:-:S05]  /*0540*/  FADD R30, R30, 9.9999997473787516356e-06 ;  /* 0x3727c5ac1e1e7421 */ /* 0x000fca0000000000 */
[----:B------:R-:W0:Y:S01]  /*0550*/  MUFU.SQRT R31, R31 ;  /* 0x0000001f001f7308 */ /* 0x000e220000002000 */
[----:B------:R-:W-:Y:S01]  /*0560*/  CS2R R26, SRZ ;  /* 0x00000000001a7805 */ /* 0x000fe2000001ff00 */
[----:B--2---:R-:W-:-:S05]  /*0570*/  FADD R33, R16, 9.9999997473787516356e-06 ;  /* 0x3727c5ac10217421 */ /* 0x004fca0000000000 */
[----:B------:R-:W2:Y:S01]  /*0580*/  @!P0 LDG.E.EL R26, desc[UR4][R24.64] ;  /* 0x00000004181a8981 */ /* 0x000ea2000c2e1900 */
[----:B------:R1:W1:Y:S01]  /*0590*/  MUFU.SQRT R34, R30 ;  /* 0x0000001e00227308 */ /* 0x0002620000002000 */
[----:B------:R-:W-:Y:S02]  /*05a0*/  FADD R32, R17, 9.9999997473787516356e-06 ;  /* 0x3727c5ac11207421 */ /* 0x000fe40000000000 */
[----:B------:R1:W2:Y:S01]  /*05b0*/  @!P0 LDG.E.EL R27, desc[UR4][R24.64] ;  /* 0x00000004181b8981 */ /* 0x0002a2000c2e1900 */
[----:B0-----:R-:W-:-:S04]  /*05c0*/  FSETP.GT.AND P6, PT, R31, 8.50705917302346158658e+37, PT ;  /* 0x7e8000001f00780b */ /* 0x001fc80003fc4000 */
[----:B------:R-:W0:Y:S01]  /*05d0*/  MUFU.SQRT R33, R33 ;  /* 0x0000002100217308 */ /* 0x000e220000002000 */
[----:B-1----:R-:W-:Y:S01]  /*05e0*/  HFMA2.MMA R30, -RZ, RZ, 1.625, 0 ;  /* 0x3e800000ff1e7435 */ /* 0x002fe200000001ff */
[----:B------:R-:W-:-:S06]  /*05f0*/  FSETP.GEU.AND P1, PT, R31, 1.175494350822287508e-38, PT ;  /* 0x008000001f00780b */ /* 0x000fcc0003f2e000 */
[----:B------:R-:W1:Y:S01]  /*0600*/  MUFU.SQRT R24, R32 ;  /* 0x0000002000187308 */ /* 0x000e620000002000 */
[C---:B------:R-:W-:Y:S02]  /*0610*/  FSETP.GT.AND P2, PT, R34.reuse, 8.50705917302346158658e+37, PT ;  /* 0x7e8000002200780b */ /* 0x040fe40003f44000 */
[----:B------:R-:W-:Y:S01]  /*0620*/  FSETP.GEU.AND P3, PT, R34, 1.175494350822287508e-38, PT ;  /* 0x008000002200780b */ /* 0x000fe20003f6e000 */
[----:B------:R-:W-:Y:S01]  /*0630*/  @P6 FMUL R31, R31, 0.25 ;  /* 0x3e8000001f1f6820 */ /* 0x000fe20000400000 */
[----:B------:R-:W-:Y:S02]  /*0640*/  FSEL R25, R30, 1, P6 ;  /* 0x3f8000001e197808 */ /* 0x000fe40003000000 */
[----:B0-----:R-:W-:Y:S01]  /*0650*/  FSETP.GT.AND P4, PT, R33, 8.50705917302346158658e+37, PT ;  /* 0x7e8000002100780b */ /* 0x001fe20003f84000 */
[----:B------:R-:W-:Y:S02]  /*0660*/  @!P1 FMUL R31, R31, 16777216 ;  /* 0x4b8000001f1f9820 */ /* 0x000fe40000400000 */
[----:B------:R-:W-:Y:S01]  /*0670*/  @!P1 FMUL R25, R25, 16777216 ;  /* 0x4b80000019199820 */ /* 0x000fe20000400000 */
[----:B-1----:R-:W-:-:S03]  /*0680*/  FSETP.GT.AND P6, PT, R24, 8.50705917302346158658e+37, PT ;  /* 0x7e8000001800780b */ /* 0x002fc60003fc4000 */
[----:B------:R-:W-:Y:S01]  /*0690*/  @P2 FMUL R34, R34, 0.25 ;  /* 0x3e80000022222820 */ /* 0x000fe20000400000 */
[----:B------:R-:W-:Y:S02]  /*06a0*/  FSETP.GEU.AND P1, PT, R24, 1.175494350822287508e-38, PT ;  /* 0x008000001800780b */ /* 0x000fe40003f2e000 */
[C---:B------:R-:W-:Y:S01]  /*06b0*/  FSETP.GEU.AND P5, PT, R33.reuse, 1.175494350822287508e-38, PT ;  /* 0x008000002100780b */ /* 0x040fe20003fae000 */
[----:B------:R-:W-:Y:S01]  /*06c0*/  @!P3 FMUL R34, R34, 16777216 ;  /* 0x4b8000002222b820 */ /* 0x000fe20000400000 */
[----:B------:R-:W-:Y:S01]  /*06d0*/  CS2R R16, SRZ ;  /* 0x0000000000107805 */ /* 0x000fe2000001ff00 */
[----:B------:R-:W0:Y:S01]  /*06e0*/  MUFU.RCP R32, R31 ;  /* 0x0000001f00207308 */ /* 0x000e220000001000 */
[----:B------:R-:W-:-:S04]  /*06f0*/  @P4 FMUL R33, R33, 0.25 ;  /* 0x3e80000021214820 */ /* 0x000fc80000400000 */
[----:B------:R1:W2:Y:S01]  /*0700*/  @!P0 LDG.E.64 R16, desc[UR4][R18.64] ;  /* 0x0000000412108981 */ /* 0x0002a2000c1e1b00 */
[----:B------:R-:W-:Y:S02]  /*0710*/  @P6 FMUL R24, R24, 0.25 ;  /* 0x3e80000018186820 */ /* 0x000fe40000400000 */
[----:B------:R-:W0:Y:S02]  /*0720*/  MUFU.RCP R34, R34 ;  /* 0x0000002200227308 */ /* 0x000e240000001000 */
[----:B------:R-:W-:Y:S01]  /*0730*/  @!P1 FMUL R24, R24, 16777216 ;  /* 0x4b80000018189820 */ /* 0x000fe20000400000 */
[----:B------:R-:W-:Y:S01]  /*0740*/  @!P5 FMUL R33, R33, 16777216 ;  /* 0x4b8000002121d820 */ /* 0x000fe20000400000 */
[----:B-1----:R-:W-:-:S04]  /*0750*/  FSEL R19, R30, 1, P2 ;  /* 0x3f8000001e137808 */ /* 0x002fc80001000000 */
[----:B------:R-:W1:Y:S01]  /*0760*/  MUFU.RCP R24, R24 ;  /* 0x0000001800187308 */ /* 0x000e620000001000 */
[----:B0-----:R-:W-:Y:S01]  /*0770*/  FMUL R31, R32, R25 ;  /* 0x00000019201f7220 */ /* 0x001fe20000400000 */
[----:B------:R-:W-:-:S06]  /*0780*/  @!P3 FMUL R19, R19, 16777216 ;  /* 0x4b8000001313b820 */ /* 0x000fcc0000400000 */
[----:B------:R-:W0:Y:S01]  /*0790*/  MUFU.RCP R33, R33 ;  /* 0x0000002100217308 */ /* 0x000e220000001000 */
[----:B------:R-:W-:Y:S01]  /*07a0*/  FMUL R32, R34, R19 ;  /* 0x0000001322207220 */ /* 0x000fe20000400000 */
[C---:B------:R-:W-:Y:S02]  /*07b0*/  FSEL R19, R30.reuse, 1, P6 ;  /* 0x3f8000001e137808 */ /* 0x040fe40003000000 */
[----:B------:R-:W-:-:S03]  /*07c0*/  FSEL R18, R30, 1, P4 ;  /* 0x3f8000001e127808 */ /* 0x000fc60002000000 */
[----:B------:R-:W-:Y:S02]  /*07d0*/  @!P1 FMUL R19, R19, 16777216 ;  /* 0x4b80000013139820 */ /* 0x000fe40000400000 */
[----:B------:R-:W-:Y:S02]  /*07e0*/  @!P5 FMUL R18, R18, 16777216 ;  /* 0x4b8000001212d820 */ /* 0x000fe40000400000 */
[----:B-1----:R-:W-:Y:S02]  /*07f0*/  FMUL R34, R24, R19 ;  /* 0x0000001318227220 */ /* 0x002fe40000400000 */
[----:B------:R-:W1:Y:S01]  /*0800*/  LDC.64 R24, c[0x0][0x290] ;  /* 0x0000a400ff187b82 */ /* 0x000e620000000a00 */
[----:B0-----:R-:W-:Y:S01]  /*0810*/  FMUL R33, R33, R18 ;  /* 0x0000001221217220 */ /* 0x001fe20000400000 */
[----:B------:R-:W-:-:S06]  /*0820*/  CS2R R18, SRZ ;  /* 0x0000000000127805 */ /* 0x000fcc000001ff00 */
[----:B------:R0:W2:Y:S01]  /*0830*/  @!P0 LDG.E.64 R18, desc[UR4][R22.64] ;  /* 0x0000000416128981 */ /* 0x0000a2000c1e1b00 */
[----:B---3--:R-:W-:Y:S01]  /*0840*/  FADD R37, -R36, R21 ;  /* 0x0000001524257221 */ /* 0x008fe20000000100 */
[----:B------:R-:W-:Y:S01]  /*0850*/  FADD R36, -R35, R20 ;  /* 0x0000001423247221 */ /* 0x000fe20000000100 */
[----:B------:R-:W-:Y:S01]  /*0860*/  CS2R R20, SRZ ;  /* 0x0000000000147805 */ /* 0x000fe2000001ff00 */
[----:B-1----:R-:W-:-:S05]  /*0870*/  IMAD.WIDE R24, R0, 0x4, R24 ;  /* 0x0000000400187825 */ /* 0x002fca00078e0218 */
[----:B------:R-:W3:Y:S01]  /*0880*/  @!P0 LDG.E.64 R20, desc[UR4][R24.64] ;  /* 0x0000000418148981 */ /* 0x000ee2000c1e1b00 */
[----:B----4-:R-:W-:Y:S01]  /*0890*/  FADD R15, R15, 9.9999997473787516356e-06 ;  /* 0x3727c5ac0f0f7421 */ /* 0x010fe20000000000 */
[----:B-----5:R-:W-:-:S03]  /*08a0*/  FADD R14, R14, 9.9999997473787516356e-06 ;  /* 0x3727c5ac0e0e7421 */ /* 0x020fc60000000000 */
[----:B0-----:R-:W0:Y:S08]  /*08b0*/  MUFU.SQRT R22, R15 ;  /* 0x0000000f00167308 */ /* 0x001e300000002000 */
[----:B------:R-:W1:Y:S01]  /*08c0*/  MUFU.SQRT R35, R14 ;  /* 0x0000000e00237308 */ /* 0x000e620000002000 */
[C---:B0-----:R-:W-:Y:S02]  /*08d0*/  FSETP.GT.AND P2, PT, R22.reuse, 8.50705917302346158658e+37, PT ;  /* 0x7e8000001600780b */ /* 0x041fe40003f44000 */
[----:B------:R-:W-:-:S02]  /*08e0*/  FSETP.GEU.AND P4, PT, R22, 1.175494350822287508e-38, PT ;  /* 0x008000001600780b */ /* 0x000fc40003f8e000 */
[C---:B-1----:R-:W-:Y:S02]  /*08f0*/  FSETP.GT.AND P1, PT, R35.reuse, 8.50705917302346158658e+37, PT ;  /* 0x7e8000002300780b */ /* 0x042fe40003f24000 */
[----:B------:R-:W-:-:S07]  /*0900*/  FSETP.GEU.AND P3, PT, R35, 1.175494350822287508e-38, PT ;  /* 0x008000002300780b */ /* 0x000fce0003f6e000 */
[----:B------:R-:W-:-:S04]  /*0910*/  @P2 FMUL R22, R22, 0.25 ;  /* 0x3e80000016162820 */ /* 0x000fc80000400000 */
[----:B------:R-:W-:Y:S01]  /*0920*/  @!P4 FMUL R22, R22, 16777216 ;  /* 0x4b8000001616c820 */ /* 0x000fe20000400000 */
[----:B------:R-:W-:-:S04]  /*0930*/  @P1 FMUL R35, R35, 0.25 ;  /* 0x3e80000023231820 */ /* 0x000fc80000400000 */
[----:B------:R-:W-:Y:S01]  /*0940*/  @!P3 FMUL R35, R35, 16777216 ;  /* 0x4b8000002323b820 */ /* 0x000fe20000400000 */
[----:B------:R-:W0:Y:S01]  /*0950*/  MUFU.RCP R22, R22 ;  /* 0x0000001600167308 */ /* 0x000e220000001000 */
[----:B------:R-:W-:-:S07]  /*0960*/  FSEL R15, R30, 1, P2 ;  /* 0x3f8000001e0f7808 */ /* 0x000fce0001000000 */
[----:B------:R-:W1:Y:S01]  /*0970*/  MUFU.RCP R35, R35 ;  /* 0x0000002300237308 */ /* 0x000e620000001000 */
[----:B------:R-:W-:Y:S01]  /*0980*/  FSEL R14, R30, 1, P1 ;  /* 0x3f8000001e0e7808 */ /* 0x000fe20000800000 */
[----:B------:R-:W-:Y:S01]  /*0990*/  FMUL R37, R32, R37 ;  /* 0x0000002520257220 */ /* 0x000fe20000400000 */
[----:B------:R-:W-:Y:S01]  /*09a0*/  FMUL R36, R31, R36 ;  /* 0x000000241f247220 */ /* 0x000fe20000400000 */
[----:B------:R-:W-:Y:S02]  /*09b0*/  @!P4 FMUL R15, R15, 16777216 ;  /* 0x4b8000000f0fc820 */ /* 0x000fe40000400000 */
[----:B------:R-:W-:Y:S01]  /*09c0*/  @!P3 FMUL R14, R14, 16777216 ;  /* 0x4b8000000e0eb820 */ /* 0x000fe20000400000 */
[----:B------:R-:W-:Y:S01]  /*09d0*/  FFMA R4, R37, R3, R4 ;  /* 0x0000000325047223 */ /* 0x000fe20000000004 */
[----:B------:R-:W-:Y:S01]  /*09e0*/  FFMA R5, R36, R2, R5 ;  /* 0x0000000224057223 */ /* 0x000fe20000000005 */
[----:B0-----:R-:W-:Y:S01]  /*09f0*/  FMUL R15, R22, R15 ;  /* 0x0000000f160f7220 */ /* 0x001fe20000400000 */
[----:B------:R-:W0:Y:S01]  /*0a00*/  LDC.64 R2, c[0x0][0x210] ;  /* 0x00008400ff027b82 */ /* 0x000e220000000a00 */
[----:B------:R-:W-:Y:S01]  /*0a10*/  FADD R4, RZ, R4 ;  /* 0x00000004ff047221 */ /* 0x000fe20000000000 */
[----:B-1----:R-:W-:Y:S01]  /*0a20*/  FMUL R14, R35, R14 ;  /* 0x0000000e230e7220 */ /* 0x002fe20000400000 */
[----:B------:R-:W-:Y:S01]  /*0a30*/  FADD R5, RZ, R5 ;  /* 0x00000005ff057221 */ /* 0x000fe20000000000 */
[----:B0-----:R-:W-:-:S04]  /*0a40*/  IMAD.WIDE R2, R0, 0x4, R2 ;  /* 0x0000000400027825 */ /* 0x001fc800078e0202 */
[----:B--2---:R-:W-:Y:S01]  /*0a50*/  FADD R12, -R12, R17 ;  /* 0x000000110c0c7221 */ /* 0x004fe20000000100 */
[----:B------:R-:W-:-:S03]  /*0a60*/  FADD R13, -R13, R16 ;  /* 0x000000100d0d7221 */ /* 0x000fc60000000100 */
[----:B------:R-:W-:Y:S01]  /*0a70*/  FMUL R15, R15, R12 ;  /* 0x0000000c0f0f7220 */ /* 0x000fe20000400000 */
[----:B------:R-:W-:-:S03]  /*0a80*/  FMUL R14, R14, R13 ;  /* 0x0000000d0e0e7220 */ /* 0x000fc60000400000 */
[----:B------:R-:W-:Y:S01]  /*0a90*/  FFMA R15, R15, R27, R28 ;  /* 0x0000001b0f0f7223 */ /* 0x000fe2000000001c */
[----:B------:R-:W-:Y:S01]  /*0aa0*/  FFMA R14, R14, R26, R29 ;  /* 0x0000001a0e0e7223 */ /* 0x000fe2000000001d */
[----:B------:R-:W-:Y:S01]  /*0ab0*/  FADD R19, -R6, R19 ;  /* 0x0000001306137221 */ /* 0x000fe20000000100 */
[----:B------:R-:W-:-:S03]  /*0ac0*/  FADD R18, -R7, R18 ;  /* 0x0000001207127221 */ /* 0x000fc60000000100 */
[----:B------:R-:W-:Y:S01]  /*0ad0*/  FMUL R19, R34, R19 ;  /* 0x0000001322137220 */ /* 0x000fe20000400000 */
[----:B------:R-:W-:-:S03]  /*0ae0*/  FMUL R18, R33, R18 ;  /* 0x0000001221127220 */ /* 0x000fc60000400000 */
[----:B------:R-:W-:Y:S01]  /*0af0*/  FFMA R9, R19, R9, R10 ;  /* 0x0000000913097223 */ /* 0x000fe2000000000a */
[----:B------:R-:W-:-:S03]  /*0b00*/  FFMA R8, R18, R8, R11 ;  /* 0x0000000812087223 */ /* 0x000fc6000000000b */
[----:B------:R-:W-:Y:S01]  /*0b10*/  FADD R4, R4, R9 ;  /* 0x0000000904047221 */ /* 0x000fe20000000000 */
[----:B------:R-:W-:-:S03]  /*0b20*/  FADD R5, R5, R8 ;  /* 0x0000000805057221 */ /* 0x000fc60000000000 */
[----:B------:R-:W-:Y:S01]  /*0b30*/  FADD R4, R15, R4 ;  /* 0x000000040f047221 */ /* 0x000fe20000000000 */
[----:B------:R-:W-:-:S04]  /*0b40*/  FADD R5, R14, R5 ;  /* 0x000000050e057221 */ /* 0x000fc80000000000 */
[C---:B---3--:R-:W-:Y:S01]  /*0b50*/  FSETP.GEU.AND P2, PT, R4.reuse, -R21, PT ;  /* 0x800000150400720b */ /* 0x048fe20003f4e000 */
[----:B------:R-:W-:Y:S01]  /*0b60*/  FADD R21, R4, R21 ;  /* 0x0000001504157221 */ /* 0x000fe20000000000 */
[C---:B------:R-:W-:Y:S01]  /*0b70*/  FADD R4, R5.reuse, R20 ;  /* 0x0000001405047221 */ /* 0x040fe20000000000 */
[----:B------:R-:W-:-:S03]  /*0b80*/  FSETP.GEU.AND P1, PT, R5, -R20, PT ;  /* 0x800000140500720b */ /* 0x000fc60003f2e000 */
[----:B------:R-:W-:Y:S02]  /*0b90*/  FSEL R5, R21, RZ, P2 ;  /* 0x000000ff15057208 */ /* 0x000fe40001000000 */
[----:B------:R-:W-:Y:S01]  /*0ba0*/  FSEL R4, R4, RZ, P1 ;  /* 0x000000ff04047208 */ /* 0x000fe20000800000 */
[----:B------:R-:W-:Y:S07]  /*0bb0*/  @P0 EXIT ;  /* 0x000000000000094d */ /* 0x000fee0003800000 */
[----:B------:R-:W-:Y:S01]  /*0bc0*/  STG.E.64 desc[UR4][R2.64], R4 ;  /* 0x0000000402007986 */ /* 0x000fe2000c101b04 */
[----:B------:R-:W-:Y:S05]  /*0bd0*/  EXIT ;  /* 0x000000000000794d */ /* 0x000fea0003800000 */
.L_x_0:
[----:B------:R-:W-:-:S00]  /*0be0*/  BRA `(.L_x_0) ;  /* 0xfffffffc00fc7947 */ /* 0x000fc0000383ffff */
[----:B------:R-:W-:-:S00]  /*0bf0*/  NOP ;  /* 0x0000000000007918 */ /* 0x000fc00000000000 */
        /* <DEDUP_REMOVED lines=8> */
.L_x_1:


//--------------------- .nv.global.init           --------------------------
	.section	.nv.global.init,"aw",@progbits
.nv.global.init:
	.type		_$_str,@object
	.size		_$_str,(_$_str_$_2 - _$_str)
_$_str:
        /*0000*/ 	.byte	0x5f, 0x5f, 0x43, 0x55, 0x44, 0x41, 0x5f, 0x46, 0x54, 0x5a, 0x00
	.type		_$_str_$_2,@object
	.size		_$_str_$_2,(.L_1 - _$_str_$_2)
_$_str_$_2:
        /*000b*/ 	.byte	0x5f, 0x5f, 0x43, 0x55, 0x44, 0x41, 0x5f, 0x50, 0x52, 0x45, 0x43, 0x5f, 0x53, 0x51, 0x52, 0x54
        /*001b*/ 	.byte	0x00
.L_1:


//--------------------- .nv.constant0.triton_poi_fused__native_batch_norm_legit_no_training_add_relu_47 --------------------------
	.section	.nv.constant0.triton_poi_fused__native_batch_norm_legit_no_training_add_relu_47,"a",@progbits
	.sectionflags	@""
	.align	4
.nv.constant0.triton_poi_fused__native_batch_norm_legit_no_training_add_relu_47:
	.zero		668
